	.headerflags	@"EF_CUDA_TEXMODE_UNIFIED EF_CUDA_64BIT_ADDRESS EF_CUDA_ACCELERATORS EF_CUDA_SM90 EF_CUDA_VIRTUAL_SM(EF_CUDA_SM90)"
	.elftype	@"ET_EXEC"


//--------------------- .nv.info                  --------------------------
	.section	.nv.info,"",@"SHT_CUDA_INFO"
	.align	4


	//----- nvinfo : EIATTR_REGCOUNT
	.align		4
        /*0000*/ 	.byte	0x04, 0x2f
        /*0002*/ 	.short	(.L_3 - .L_2)
	.align		4
.L_2:
        /*0004*/ 	.word	index@(triton_poi_fused__native_batch_norm_legit_no_training__prelu_kernel_add_41)
        /*0008*/ 	.word	0x00000020


	//----- nvinfo : EIATTR_MIN_STACK_SIZE
	.align		4
.L_3:
        /*000c*/ 	.byte	0x04, 0x12
        /*000e*/ 	.short	(.L_5 - .L_4)
	.align		4
.L_4:
        /*0010*/ 	.word	index@(triton_poi_fused__native_batch_norm_legit_no_training__prelu_kernel_add_41)
        /*0014*/ 	.word	0x00000000


	//----- nvinfo : EIATTR_FRAME_SIZE
	.align		4
.L_5:
        /*0018*/ 	.byte	0x04, 0x11
        /*001a*/ 	.short	(.L_7 - .L_6)
	.align		4
.L_6:
        /*001c*/ 	.word	index@(triton_poi_fused__native_batch_norm_legit_no_training__prelu_kernel_add_41)
        /*0020*/ 	.word	0x00000000


	//----- nvinfo : EIATTR_MIN_STACK_SIZE
	.align		4
.L_7:
        /*0024*/ 	.byte	0x04, 0x12
        /*0026*/ 	.short	(.L_9 - .L_8)
	.align		4
.L_8:
        /*0028*/ 	.word	index@(triton_poi_fused__native_batch_norm_legit_no_training__prelu_kernel_add_41)
        /*002c*/ 	.word	0x00000000
.L_9:


//--------------------- .nv.info.triton_poi_fused__native_batch_norm_legit_no_training__prelu_kernel_add_41 --------------------------
	.section	.nv.info.triton_poi_fused__native_batch_norm_legit_no_training__prelu_kernel_add_41,"",@"SHT_CUDA_INFO"
	.sectionflags	@""
	.align	4


	//----- nvinfo : EIATTR_CUDA_API_VERSION
	.align		4
        /*0000*/ 	.byte	0x04, 0x37
        /*0002*/ 	.short	(.L_11 - .L_10)
.L_10:
        /*0004*/ 	.word	0x0000007c


	//----- nvinfo : EIATTR_KPARAM_INFO
	.align		4
.L_11:
        /*0008*/ 	.byte	0x04, 0x17
        /*000a*/ 	.short	(.L_13 - .L_12)
.L_12:
        /*000c*/ 	.word	0x00000000
        /*0010*/ 	.short	0x0011
        /*0012*/ 	.short	0x0088
        /*0014*/ 	.byte	0x00, 0xf0, 0x11, 0x00


	//----- nvinfo : EIATTR_KPARAM_INFO
	.align		4
.L_13:
        /*0018*/ 	.byte	0x04, 0x17
        /*001a*/ 	.short	(.L_15 - .L_14)
.L_14:
        /*001c*/ 	.word	0x00000000
        /*0020*/ 	.short	0x0010
        /*0022*/ 	.short	0x0080
        /*0024*/ 	.byte	0x00, 0xf4, 0x21, 0x00


	//----- nvinfo : EIATTR_KPARAM_INFO
	.align		4
.L_15:
        /*0028*/ 	.byte	0x04, 0x17
        /*002a*/ 	.short	(.L_17 - .L_16)
.L_16:
        /*002c*/ 	.word	0x00000000
        /*0030*/ 	.short	0x000f
        /*0032*/ 	.short	0x0078
        /*0034*/ 	.byte	0x00, 0xf4, 0x21, 0x00


	//----- nvinfo : EIATTR_KPARAM_INFO
	.align		4
.L_17:
        /*0038*/ 	.byte	0x04, 0x17
        /*003a*/ 	.short	(.L_19 - .L_18)
.L_18:
        /*003c*/ 	.word	0x00000000
        /*0040*/ 	.short	0x000e
        /*0042*/ 	.short	0x0070
        /*0044*/ 	.byte	0x00, 0xf4, 0x21, 0x00


	//----- nvinfo : EIATTR_KPARAM_INFO
	.align		4
.L_19:
        /*0048*/ 	.byte	0x04, 0x17
        /*004a*/ 	.short	(.L_21 - .L_20)
.L_20:
        /*004c*/ 	.word	0x00000000
        /*0050*/ 	.short	0x000d
        /*0052*/ 	.short	0x0068
        /*0054*/ 	.byte	0x00, 0xf4, 0x21, 0x00


	//----- nvinfo : EIATTR_KPARAM_INFO
	.align		4
.L_21:
        /*0058*/ 	.byte	0x04, 0x17
        /*005a*/ 	.short	(.L_23 - .L_22)
.L_22:
        /*005c*/ 	.word	0x00000000
        /*0060*/ 	.short	0x000c
        /*0062*/ 	.short	0x0060
        /*0064*/ 	.byte	0x00, 0xf4, 0x21, 0x00


	//----- nvinfo : EIATTR_KPARAM_INFO
	.align		4
.L_23:
        /*0068*/ 	.byte	0x04, 0x17
        /*006a*/ 	.short	(.L_25 - .L_24)
.L_24:
        /*006c*/ 	.word	0x00000000
        /*0070*/ 	.short	0x000b
        /*0072*/ 	.short	0x0058
        /*0074*/ 	.byte	0x00, 0xf4, 0x21, 0x00


	//----- nvinfo : EIATTR_KPARAM_INFO
	.align		4
.L_25:
        /*0078*/ 	.byte	0x04, 0x17
        /*007a*/ 	.short	(.L_27 - .L_26)
.L_26:
        /*007c*/ 	.word	0x00000000
        /*0080*/ 	.short	0x000a
        /*0082*/ 	.short	0x0050
        /*0084*/ 	.byte	0x00, 0xf4, 0x21, 0x00


	//----- nvinfo : EIATTR_KPARAM_INFO
	.align		4
.L_27:
        /*0088*/ 	.byte	0x04, 0x17
        /*008a*/ 	.short	(.L_29 - .L_28)
.L_28:
        /*008c*/ 	.word	0x00000000
        /*0090*/ 	.short	0x0009
        /*0092*/ 	.short	0x0048
        /*0094*/ 	.byte	0x00, 0xf4, 0x21, 0x00


	//----- nvinfo : EIATTR_KPARAM_INFO
	.align		4
.L_29:
        /*0098*/ 	.byte	0x04, 0x17
        /*009a*/ 	.short	(.L_31 - .L_30)
.L_30:
        /*009c*/ 	.word	0x00000000
        /*00a0*/ 	.short	0x0008
        /*00a2*/ 	.short	0x0040
        /*00a4*/ 	.byte	0x00, 0xf4, 0x21, 0x00


	//----- nvinfo : EIATTR_KPARAM_INFO
	.align		4
.L_31:
        /*00a8*/ 	.byte	0x04, 0x17
        /*00aa*/ 	.short	(.L_33 - .L_32)
.L_32:
        /*00ac*/ 	.word	0x00000000
        /*00b0*/ 	.short	0x0007
        /*00b2*/ 	.short	0x0038
        /*00b4*/ 	.byte	0x00, 0xf4, 0x21, 0x00


	//----- nvinfo : EIATTR_KPARAM_INFO
	.align		4
.L_33:
        /*00b8*/ 	.byte	0x04, 0x17
        /*00ba*/ 	.short	(.L_35 - .L_34)
.L_34:
        /*00bc*/ 	.word	0x00000000
        /*00c0*/ 	.short	0x0006
        /*00c2*/ 	.short	0x0030
        /*00c4*/ 	.byte	0x00, 0xf4, 0x21, 0x00


	//----- nvinfo : EIATTR_KPARAM_INFO
	.align		4
.L_35:
        /*00c8*/ 	.byte	0x04, 0x17
        /*00ca*/ 	.short	(.L_37 - .L_36)
.L_36:
        /*00cc*/ 	.word	0x00000000
        /*00d0*/ 	.short	0x0005
        /*00d2*/ 	.short	0x0028
        /*00d4*/ 	.byte	0x00, 0xf4, 0x21, 0x00


	//----- nvinfo : EIATTR_KPARAM_INFO
	.align		4
.L_37:
        /*00d8*/ 	.byte	0x04, 0x17
        /*00da*/ 	.short	(.L_39 - .L_38)
.L_38:
        /*00dc*/ 	.word	0x00000000
        /*00e0*/ 	.short	0x0004
        /*00e2*/ 	.short	0x0020
        /*00e4*/ 	.byte	0x00, 0xf4, 0x21, 0x00


	//----- nvinfo : EIATTR_KPARAM_INFO
	.align		4
.L_39:
        /*00e8*/ 	.byte	0x04, 0x17
        /*00ea*/ 	.short	(.L_41 - .L_40)
.L_40:
        /*00ec*/ 	.word	0x00000000
        /*00f0*/ 	.short	0x0003
        /*00f2*/ 	.short	0x0018
        /*00f4*/ 	.byte	0x00, 0xf4, 0x21, 0x00


	//----- nvinfo : EIATTR_KPARAM_INFO
	.align		4
.L_41:
        /*00f8*/ 	.byte	0x04, 0x17
        /*00fa*/ 	.short	(.L_43 - .L_42)
.L_42:
        /*00fc*/ 	.word	0x00000000
        /*0100*/ 	.short	0x0002
        /*0102*/ 	.short	0x0010
        /*0104*/ 	.byte	0x00, 0xf4, 0x21, 0x00


	//----- nvinfo : EIATTR_KPARAM_INFO
	.align		4
.L_43:
        /*0108*/ 	.byte	0x04, 0x17
        /*010a*/ 	.short	(.L_45 - .L_44)
.L_44:
        /*010c*/ 	.word	0x00000000
        /*0110*/ 	.short	0x0001
        /*0112*/ 	.short	0x0008
        /*0114*/ 	.byte	0x00, 0xf4, 0x21, 0x00


	//----- nvinfo : EIATTR_KPARAM_INFO
	.align		4
.L_45:
        /*0118*/ 	.byte	0x04, 0x17
        /*011a*/ 	.short	(.L_47 - .L_46)
.L_46:
        /*011c*/ 	.word	0x00000000
        /*0120*/ 	.short	0x0000
        /*0122*/ 	.short	0x0000
        /*0124*/ 	.byte	0x00, 0xf4, 0x21, 0x00


	//----- nvinfo : EIATTR_SPARSE_MMA_MASK
	.align		4
.L_47:
        /*0128*/ 	.byte	0x03, 0x50
        /*012a*/ 	.short	0x0000


	//----- nvinfo : EIATTR_MAXREG_COUNT
	.align		4
        /*012c*/ 	.byte	0x03, 0x1b
        /*012e*/ 	.short	0x00ff


	//----- nvinfo : EIATTR_EXIT_INSTR_OFFSETS
	.align		4
        /*0130*/ 	.byte	0x04, 0x1c
        /*0132*/ 	.short	(.L_49 - .L_48)


	//   ....[0]....
.L_48:
        /*0134*/ 	.word	0x00000750


	//----- nvinfo : EIATTR_REQNTID
	.align		4
.L_49:
        /*0138*/ 	.byte	0x04, 0x10
        /*013a*/ 	.short	(.L_51 - .L_50)
.L_50:
        /*013c*/ 	.word	0x00000080
        /*0140*/ 	.word	0x00000001
        /*0144*/ 	.word	0x00000001


	//----- nvinfo : EIATTR_CBANK_PARAM_SIZE
	.align		4
.L_51:
        /*0148*/ 	.byte	0x03, 0x19
        /*014a*/ 	.short	0x008c


	//----- nvinfo : EIATTR_PARAM_CBANK
	.align		4
        /*014c*/ 	.byte	0x04, 0x0a
        /*014e*/ 	.short	(.L_53 - .L_52)
	.align		4
.L_52:
        /*0150*/ 	.word	index@(.nv.constant0.triton_poi_fused__native_batch_norm_legit_no_training__prelu_kernel_add_41)
        /*0154*/ 	.short	0x0210
        /*0156*/ 	.short	0x008c


	//----- nvinfo : EIATTR_SW_WAR
	.align		4
.L_53:
        /*0158*/ 	.byte	0x04, 0x36
        /*015a*/ 	.short	(.L_55 - .L_54)
.L_54:
        /*015c*/ 	.word	0x00000008
.L_55:


//--------------------- .nv.callgraph             --------------------------
	.section	.nv.callgraph,"",@"SHT_CUDA_CALLGRAPH"
	.align	4
	.sectionentsize	8
	.align		4
        /*0000*/ 	.word	0x00000000
	.align		4
        /*0004*/ 	.word	0xffffffff
	.align		4
        /*0008*/ 	.word	0x00000000
	.align		4
        /*000c*/ 	.word	0xfffffffe
	.align		4
        /*0010*/ 	.word	0x00000000
	.align		4
        /*0014*/ 	.word	0xfffffffd
	.align		4
        /*0018*/ 	.word	0x00000000
	.align		4
        /*001c*/ 	.word	0xfffffffc


//--------------------- .nv.constant4             --------------------------
	.section	.nv.constant4,"a",@progbits
	.align	8
	.align		8
.nv.constant4:
        /*0000*/ 	.dword	_$_str
	.align		8
        /*0008*/ 	.dword	_$_str_$_2


//--------------------- .text.triton_poi_fused__native_batch_norm_legit_no_training__prelu_kernel_add_41 --------------------------
	.section	.text.triton_poi_fused__native_batch_norm_legit_no_training__prelu_kernel_add_41,"ax",@progbits
	.align	128
        .global         triton_poi_fused__native_batch_norm_legit_no_training__prelu_kernel_add_41
        .type           triton_poi_fused__native_batch_norm_legit_no_training__prelu_kernel_add_41,@function
        .size           triton_poi_fused__native_batch_norm_legit_no_training__prelu_kernel_add_41,(.L_x_1 - triton_poi_fused__native_batch_norm_legit_no_training__prelu_kernel_add_41)
        .other          triton_poi_fused__native_batch_norm_legit_no_training__prelu_kernel_add_41,@"STO_CUDA_ENTRY STV_DEFAULT"
triton_poi_fused__native_batch_norm_legit_no_training__prelu_kernel_add_41:
.text.triton_poi_fused__native_batch_norm_legit_no_training__prelu_kernel_add_41:
[----:B------:R-:W-:Y:S01]  /*0000*/  LDC R1, c[0x0][0x28] ;  /* 0x00000a00ff017b82 */ /* 0x000fe20000000800 */
[----:B------:R-:W1:Y:S07]  /*0010*/  S2R R0, SR_TID.X ;  /* 0x0000000000007919 */ /* 0x000e6e0000002100 */
[----:B------:R-:W2:Y:S01]  /*0020*/  LDC.64 R12, c[0x0][0x248] ;  /* 0x00009200ff0c7b82 */ /* 0x000ea20000000a00 */
[----:B------:R-:W-:Y:S01]  /*0030*/  ULDC.64 UR4, c[0x0][0x208] ;  /* 0x0000820000047ab9 */ /* 0x000fe20000000a00 */
[----:B------:R-:W3:Y:S06]  /*0040*/  S2R R3, SR_CTAID.X ;  /* 0x0000000000037919 */ /* 0x000eec0000002500 */
[----:B------:R-:W4:Y:S08]  /*0050*/  LDC.64 R4, c[0x0][0x220] ;  /* 0x00008800ff047b82 */ /* 0x000f300000000a00 */
[----:B------:R-:W5:Y:S08]  /*0060*/  LDC.64 R14, c[0x0][0x240] ;  /* 0x00009000ff0e7b82 */ /* 0x000f700000000a00 */
[----:B------:R-:W4:Y:S01]  /*0070*/  LDC.64 R16, c[0x0][0x238] ;  /* 0x00008e00ff107b82 */ /* 0x000f220000000a00 */
[----:B-1----:R-:W-:-:S07]  /*0080*/  SHF.L.U32 R0, R0, 0x1, RZ ;  /* 0x0000000100007819 */ /* 0x002fce00000006ff */
[----:B------:R-:W1:Y:S01]  /*0090*/  LDC.64 R18, c[0x0][0x210] ;  /* 0x00008400ff127b82 */ /* 0x000e620000000a00 */
[----:B---3--:R-:W-:Y:S02]  /*00a0*/  SHF.R.S32.HI R2, RZ, 0x17, R3 ;  /* 0x00000017ff027819 */ /* 0x008fe40000011403 */
[----:B------:R-:W-:Y:S02]  /*00b0*/  LOP3.LUT R0, R0, 0xfe, RZ, 0xc0, !PT ;  /* 0x000000fe00007812 */ /* 0x000fe400078ec0ff */
[----:B------:R-:W-:-:S03]  /*00c0*/  SGXT R2, R2, 0x1 ;  /* 0x000000010202781a */ /* 0x000fc60000000200 */
[----:B------:R-:W3:Y:S01]  /*00d0*/  LDC.64 R26, c[0x0][0x218] ;  /* 0x00008600ff1a7b82 */ /* 0x000ee20000000a00 */
[----:B------:R-:W-:-:S04]  /*00e0*/  LEA R3, R3, R0, 0x8 ;  /* 0x0000000003037211 */ /* 0x000fc800078e40ff */
[----:B------:R-:W-:-:S03]  /*00f0*/  LEA.HI R2, R2, R3, RZ, 0x4 ;  /* 0x0000000302027211 */ /* 0x000fc600078f20ff */
[----:B------:R-:W3:Y:S01]  /*0100*/  LDC.64 R22, c[0x0][0x258] ;  /* 0x00009600ff167b82 */ /* 0x000ee20000000a00 */
[--C-:B------:R-:W-:Y:S02]  /*0110*/  SHF.R.S32.HI R25, RZ, 0x4, R2.reuse ;  /* 0x00000004ff197819 */ /* 0x100fe40000011402 */
[----:B------:R-:W-:-:S04]  /*0120*/  SHF.R.S32.HI R2, RZ, 0x1f, R2 ;  /* 0x0000001fff027819 */ /* 0x000fc80000011402 */
[----:B------:R-:W-:Y:S01]  /*0130*/  LEA.HI R2, R2, R25, RZ, 0x6 ;  /* 0x0000001902027211 */ /* 0x000fe200078f30ff */
[----:B------:R-:W3:Y:S03]  /*0140*/  LDC.64 R6, c[0x0][0x228] ;  /* 0x00008a00ff067b82 */ /* 0x000ee60000000a00 */
[----:B------:R-:W-:-:S04]  /*0150*/  LOP3.LUT R2, R2, 0xffffffc0, RZ, 0xc0, !PT ;  /* 0xffffffc002027812 */ /* 0x000fc800078ec0ff */
[----:B------:R-:W-:Y:S01]  /*0160*/  IADD3 R25, R25, -R2, RZ ;  /* 0x8000000219197210 */ /* 0x000fe20007ffe0ff */
[----:B------:R-:W3:Y:S04]  /*0170*/  LDC.64 R8, c[0x0][0x230] ;  /* 0x00008c00ff087b82 */ /* 0x000ee80000000a00 */
[----:B--2---:R-:W-:-:S04]  /*0180*/  IMAD.WIDE R12, R25, 0x4, R12 ;  /* 0x00000004190c7825 */ /* 0x004fc800078e020c */
[C---:B----4-:R-:W-:Y:S01]  /*0190*/  IMAD.WIDE R4, R25.reuse, 0x4, R4 ;  /* 0x0000000419047825 */ /* 0x050fe200078e0204 */
[----:B------:R2:W4:Y:S01]  /*01a0*/  LDG.E.EL R24, desc[UR4][R12.64] ;  /* 0x000000040c187981 */ /* 0x000522000c2e1900 */
[----:B------:R-:W3:Y:S04]  /*01b0*/  LDC.64 R28, c[0x0][0x250] ;  /* 0x00009400ff1c7b82 */ /* 0x000ee80000000a00 */
[----:B------:R-:W4:Y:S04]  /*01c0*/  LDG.E.EL R4, desc[UR4][R4.64] ;  /* 0x0000000404047981 */ /* 0x000f28000c2e1900 */
[----:B------:R-:W3:Y:S01]  /*01d0*/  LDC.64 R10, c[0x0][0x260] ;  /* 0x00009800ff0a7b82 */ /* 0x000ee20000000a00 */
[----:B-----5:R-:W-:-:S04]  /*01e0*/  IMAD.WIDE R14, R25, 0x4, R14 ;  /* 0x00000004190e7825 */ /* 0x020fc800078e020e */
[C---:B0-----:R-:W-:Y:S01]  /*01f0*/  IMAD.WIDE R16, R3.reuse, 0x4, R16 ;  /* 0x0000000403107825 */ /* 0x041fe200078e0210 */
[----:B------:R0:W5:Y:S02]  /*0200*/  LDG.E.EL R2, desc[UR4][R14.64] ;  /* 0x000000040e027981 */ /* 0x000164000c2e1900 */
[----:B--2---:R-:W2:Y:S01]  /*0210*/  LDC.64 R12, c[0x0][0x270] ;  /* 0x00009c00ff0c7b82 */ /* 0x004ea20000000a00 */
[----:B-1----:R-:W-:Y:S02]  /*0220*/  IMAD.WIDE R18, R3, 0x4, R18 ;  /* 0x0000000403127825 */ /* 0x002fe400078e0212 */
[----:B------:R-:W5:Y:S02]  /*0230*/  LDG.E.64 R16, desc[UR4][R16.64] ;  /* 0x0000000410107981 */ /* 0x000f64000c1e1b00 */
[C---:B---3--:R-:W-:Y:S02]  /*0240*/  IMAD.WIDE R26, R25.reuse, 0x4, R26 ;  /* 0x00000004191a7825 */ /* 0x048fe400078e021a */
[----:B------:R-:W3:Y:S01]  /*0250*/  LDG.E.64 R18, desc[UR4][R18.64] ;  /* 0x0000000412127981 */ /* 0x000ee2000c1e1b00 */
[----:B0-----:R-:W0:Y:S03]  /*0260*/  LDC.64 R14, c[0x0][0x268] ;  /* 0x00009a00ff0e7b82 */ /* 0x001e260000000a00 */
[----:B------:R-:W3:Y:S05]  /*0270*/  LDG.E.EL R0, desc[UR4][R26.64] ;  /* 0x000000041a007981 */ /* 0x000eea000c2e1900 */
[----:B------:R-:W1:Y:S01]  /*0280*/  LDC.64 R20, c[0x0][0x278] ;  /* 0x00009e00ff147b82 */ /* 0x000e620000000a00 */
[----:B------:R-:W-:-:S04]  /*0290*/  IMAD.WIDE R22, R25, 0x4, R22 ;  /* 0x0000000419167825 */ /* 0x000fc800078e0216 */
[C---:B------:R-:W-:Y:S02]  /*02a0*/  IMAD.WIDE R6, R25.reuse, 0x4, R6 ;  /* 0x0000000419067825 */ /* 0x040fe400078e0206 */
[----:B------:R-:W3:Y:S02]  /*02b0*/  LDG.E.EL R22, desc[UR4][R22.64] ;  /* 0x0000000416167981 */ /* 0x000ee4000c2e1900 */
[C---:B------:R-:W-:Y:S02]  /*02c0*/  IMAD.WIDE R8, R25.reuse, 0x4, R8 ;  /* 0x0000000419087825 */ /* 0x040fe400078e0208 */
[----:B------:R-:W3:Y:S02]  /*02d0*/  LDG.E.EL R6, desc[UR4][R6.64] ;  /* 0x0000000406067981 */ /* 0x000ee4000c2e1900 */
[C---:B------:R-:W-:Y:S02]  /*02e0*/  IMAD.WIDE R28, R25.reuse, 0x4, R28 ;  /* 0x00000004191c7825 */ /* 0x040fe400078e021c */
[----:B------:R-:W3:Y:S02]  /*02f0*/  LDG.E.EL R9, desc[UR4][R8.64] ;  /* 0x0000000408097981 */ /* 0x000ee4000c2e1900 */
[----:B------:R-:W-:-:S02]  /*0300*/  IMAD.WIDE R10, R25, 0x4, R10 ;  /* 0x00000004190a7825 */ /* 0x000fc400078e020a */
[----:B------:R-:W3:Y:S02]  /*0310*/  LDG.E.EL R5, desc[UR4][R28.64] ;  /* 0x000000041c057981 */ /* 0x000ee4000c2e1900 */
[----:B--2---:R-:W-:Y:S02]  /*0320*/  IMAD.WIDE R12, R25, 0x4, R12 ;  /* 0x00000004190c7825 */ /* 0x004fe400078e020c */
[----:B------:R2:W3:Y:S04]  /*0330*/  LDG.E.EL R10, desc[UR4][R10.64] ;  /* 0x000000040a0a7981 */ /* 0x0004e8000c2e1900 */
[----:B------:R-:W3:Y:S01]  /*0340*/  LDG.E.EL R12, desc[UR4][R12.64] ;  /* 0x000000040c0c7981 */ /* 0x000ee2000c2e1900 */
[----:B0-----:R-:W-:-:S04]  /*0350*/  IMAD.WIDE R14, R3, 0x4, R14 ;  /* 0x00000004030e7825 */ /* 0x001fc800078e020e */
[----:B-1----:R-:W-:Y:S02]  /*0360*/  IMAD.WIDE R20, R3, 0x4, R20 ;  /* 0x0000000403147825 */ /* 0x002fe400078e0214 */
[----:B------:R-:W3:Y:S04]  /*0370*/  LDG.E.64 R14, desc[UR4][R14.64] ;  /* 0x000000040e0e7981 */ /* 0x000ee8000c1e1b00 */
[----:B------:R-:W3:Y:S01]  /*0380*/  LDG.E.64 R20, desc[UR4][R20.64] ;  /* 0x0000000414147981 */ /* 0x000ee2000c1e1b00 */
[----:B--2---:R-:W-:Y:S01]  /*0390*/  HFMA2.MMA R11, -RZ, RZ, 1.625, 0 ;  /* 0x3e800000ff0b7435 */ /* 0x004fe200000001ff */
[----:B----4-:R-:W-:Y:S01]  /*03a0*/  FADD R24, R24, 9.9999997473787516356e-06 ;  /* 0x3727c5ac18187421 */ /* 0x010fe20000000000 */
[----:B------:R-:W-:-:S03]  /*03b0*/  FADD R4, R4, 9.9999997473787516356e-06 ;  /* 0x3727c5ac04047421 */ /* 0x000fc60000000000 */
[----:B------:R0:W1:Y:S08]  /*03c0*/  MUFU.SQRT R8, R24 ;  /* 0x0000001800087308 */ /* 0x0000700000002000 */
[----:B------:R-:W2:Y:S01]  /*03d0*/  MUFU.SQRT R7, R4 ;  /* 0x0000000400077308 */ /* 0x000ea20000002000 */
[----:B0-----:R-:W0:Y:S01]  /*03e0*/  LDC.64 R24, c[0x0][0x280] ;  /* 0x0000a000ff187b82 */ /* 0x001e220000000a00 */
[----:B-1----:R-:W-:-:S02]  /*03f0*/  FSETP.GT.AND P1, PT, R8, 8.50705917302346158658e+37, PT ;  /* 0x7e8000000800780b */ /* 0x002fc40003f24000 */
[----:B------:R-:W-:Y:S02]  /*0400*/  FSETP.GEU.AND P3, PT, R8, 1.175494350822287508e-38, PT ;  /* 0x008000000800780b */ /* 0x000fe40003f6e000 */
[C---:B--2---:R-:W-:Y:S02]  /*0410*/  FSETP.GT.AND P0, PT, R7.reuse, 8.50705917302346158658e+37, PT ;  /* 0x7e8000000700780b */ /* 0x044fe40003f04000 */
[----:B------:R-:W-:-:S07]  /*0420*/  FSETP.GEU.AND P2, PT, R7, 1.175494350822287508e-38, PT ;  /* 0x008000000700780b */ /* 0x000fce0003f4e000 */
[----:B------:R-:W-:-:S04]  /*0430*/  @P1 FMUL R8, R8, 0.25 ;  /* 0x3e80000008081820 */ /* 0x000fc80000400000 */
[----:B------:R-:W-:Y:S01]  /*0440*/  @!P3 FMUL R8, R8, 16777216 ;  /* 0x4b8000000808b820 */ /* 0x000fe20000400000 */
[----:B------:R-:W-:-:S04]  /*0450*/  @P0 FMUL R7, R7, 0.25 ;  /* 0x3e80000007070820 */ /* 0x000fc80000400000 */
[----:B------:R-:W-:Y:S01]  /*0460*/  @!P2 FMUL R7, R7, 16777216 ;  /* 0x4b8000000707a820 */ /* 0x000fe20000400000 */
[----:B------:R-:W1:Y:S01]  /*0470*/  MUFU.RCP R8, R8 ;  /* 0x0000000800087308 */ /* 0x000e620000001000 */
[C---:B------:R-:W-:Y:S02]  /*0480*/  FSEL R4, R11.reuse, 1, P0 ;  /* 0x3f8000000b047808 */ /* 0x040fe40000000000 */
[----:B------:R-:W-:-:S05]  /*0490*/  FSEL R11, R11, 1, P1 ;  /* 0x3f8000000b0b7808 */ /* 0x000fca0000800000 */
[----:B------:R-:W2:Y:S01]  /*04a0*/  MUFU.RCP R7, R7 ;  /* 0x0000000700077308 */ /* 0x000ea20000001000 */
[----:B------:R-:W-:Y:S01]  /*04b0*/  @!P3 FMUL R11, R11, 16777216 ;  /* 0x4b8000000b0bb820 */ /* 0x000fe20000400000 */
[----:B------:R-:W-:Y:S01]  /*04c0*/  @!P2 FMUL R4, R4, 16777216 ;  /* 0x4b8000000404a820 */ /* 0x000fe20000400000 */
[--C-:B-----5:R-:W-:Y:S01]  /*04d0*/  FADD R16, R16, -R2.reuse ;  /* 0x8000000210107221 */ /* 0x120fe20000000000 */
[----:B------:R-:W-:Y:S01]  /*04e0*/  FADD R2, R17, -R2 ;  /* 0x8000000211027221 */ /* 0x000fe20000000000 */
[--C-:B---3--:R-:W-:Y:S01]  /*04f0*/  FADD R19, R19, -R0.reuse ;  /* 0x8000000013137221 */ /* 0x108fe20000000000 */
[----:B-1----:R-:W-:Y:S01]  /*0500*/  FMUL R11, R8, R11 ;  /* 0x0000000b080b7220 */ /* 0x002fe20000400000 */
[----:B--2---:R-:W-:Y:S01]  /*0510*/  FMUL R4, R7, R4 ;  /* 0x0000000407047220 */ /* 0x004fe20000400000 */
[----:B------:R-:W-:Y:S02]  /*0520*/  FADD R7, R18, -R0 ;  /* 0x8000000012077221 */ /* 0x000fe40000000000 */
[C---:B------:R-:W-:Y:S01]  /*0530*/  FMUL R0, R11.reuse, R16 ;  /* 0x000000100b007220 */ /* 0x040fe20000400000 */
[----:B------:R-:W-:Y:S01]  /*0540*/  FMUL R11, R11, R2 ;  /* 0x000000020b0b7220 */ /* 0x000fe20000400000 */
[C---:B------:R-:W-:Y:S01]  /*0550*/  FMUL R2, R4.reuse, R19 ;  /* 0x0000001304027220 */ /* 0x040fe20000400000 */
[----:B------:R-:W1:Y:S01]  /*0560*/  LDC.64 R16, c[0x0][0x290] ;  /* 0x0000a400ff107b82 */ /* 0x000e620000000a00 */
[----:B------:R-:W-:Y:S01]  /*0570*/  FMUL R7, R4, R7 ;  /* 0x0000000704077220 */ /* 0x000fe20000400000 */
[----:B------:R-:W-:-:S06]  /*0580*/  FFMA R4, R5, R0, R22 ;  /* 0x0000000005047223 */ /* 0x000fcc0000000016 */
[----:B------:R-:W2:Y:S01]  /*0590*/  LDC.64 R18, c[0x0][0x288] ;  /* 0x0000a200ff127b82 */ /* 0x000ea20000000a00 */
[C-C-:B------:R-:W-:Y:S01]  /*05a0*/  FFMA R8, R6.reuse, R7, R9.reuse ;  /* 0x0000000706087223 */ /* 0x140fe20000000009 */
[----:B------:R-:W-:Y:S01]  /*05b0*/  FFMA R9, R6, R2, R9 ;  /* 0x0000000206097223 */ /* 0x000fe20000000009 */
[----:B------:R-:W-:Y:S01]  /*05c0*/  FFMA R5, R5, R11, R22 ;  /* 0x0000000b05057223 */ /* 0x000fe20000000016 */
[----:B------:R-:W-:Y:S01]  /*05d0*/  FMUL R7, R12, R4 ;  /* 0x000000040c077220 */ /* 0x000fe20000400000 */
[C---:B------:R-:W-:Y:S01]  /*05e0*/  FMUL R11, R10.reuse, R8 ;  /* 0x000000080a0b7220 */ /* 0x040fe20000400000 */
[----:B------:R-:W-:Y:S01]  /*05f0*/  FMUL R10, R10, R9 ;  /* 0x000000090a0a7220 */ /* 0x000fe20000400000 */
[----:B------:R-:W-:Y:S01]  /*0600*/  FMUL R12, R12, R5 ;  /* 0x000000050c0c7220 */ /* 0x000fe20000400000 */
[----:B------:R-:W-:Y:S02]  /*0610*/  FSETP.GT.AND P0, PT, R4, RZ, PT ;  /* 0x000000ff0400720b */ /* 0x000fe40003f04000 */
[----:B------:R-:W-:-:S02]  /*0620*/  FSETP.GT.AND P1, PT, R8, RZ, PT ;  /* 0x000000ff0800720b */ /* 0x000fc40003f24000 */
[----:B------:R-:W-:Y:S02]  /*0630*/  FSETP.GT.AND P3, PT, R9, RZ, PT ;  /* 0x000000ff0900720b */ /* 0x000fe40003f64000 */
[----:B------:R-:W-:Y:S02]  /*0640*/  FSETP.GT.AND P2, PT, R5, RZ, PT ;  /* 0x000000ff0500720b */ /* 0x000fe40003f44000 */
[----:B------:R-:W-:Y:S02]  /*0650*/  FSEL R11, R8, R11, P1 ;  /* 0x0000000b080b7208 */ /* 0x000fe40000800000 */
[----:B------:R-:W-:Y:S02]  /*0660*/  FSEL R10, R9, R10, P3 ;  /* 0x0000000a090a7208 */ /* 0x000fe40001800000 */
[----:B------:R-:W-:Y:S02]  /*0670*/  FSEL R7, R4, R7, P0 ;  /* 0x0000000704077208 */ /* 0x000fe40000000000 */
[----:B------:R-:W-:Y:S01]  /*0680*/  FSEL R12, R5, R12, P2 ;  /* 0x0000000c050c7208 */ /* 0x000fe20001000000 */
[----:B------:R-:W-:Y:S01]  /*0690*/  FADD R14, R14, R11 ;  /* 0x0000000b0e0e7221 */ /* 0x000fe20000000000 */
[----:B------:R-:W-:Y:S01]  /*06a0*/  FADD R15, R15, R10 ;  /* 0x0000000a0f0f7221 */ /* 0x000fe20000000000 */
[----:B------:R-:W-:-:S02]  /*06b0*/  FADD R7, R20, R7 ;  /* 0x0000000714077221 */ /* 0x000fc40000000000 */
[----:B------:R-:W-:Y:S01]  /*06c0*/  FADD R12, R21, R12 ;  /* 0x0000000c150c7221 */ /* 0x000fe20000000000 */
[----:B0-----:R-:W-:-:S04]  /*06d0*/  IMAD.WIDE R24, R3, 0x4, R24 ;  /* 0x0000000403187825 */ /* 0x001fc800078e0218 */
[----:B------:R-:W-:Y:S01]  /*06e0*/  FADD R14, R7, R14 ;  /* 0x0000000e070e7221 */ /* 0x000fe20000000000 */
[----:B------:R-:W-:Y:S01]  /*06f0*/  FADD R15, R12, R15 ;  /* 0x0000000f0c0f7221 */ /* 0x000fe20000000000 */
[C---:B--2---:R-:W-:Y:S01]  /*0700*/  IMAD.WIDE R18, R3.reuse, 0x4, R18 ;  /* 0x0000000403127825 */ /* 0x044fe200078e0212 */
[----:B------:R-:W-:Y:S03]  /*0710*/  STG.E.64 desc[UR4][R24.64], R8 ;  /* 0x0000000818007986 */ /* 0x000fe6000c101b04 */
[----:B-1----:R-:W-:Y:S01]  /*0720*/  IMAD.WIDE R16, R3, 0x4, R16 ;  /* 0x0000000403107825 */ /* 0x002fe200078e0210 */
[----:B------:R-:W-:Y:S04]  /*0730*/  STG.E.64 desc[UR4][R18.64], R4 ;  /* 0x0000000412007986 */ /* 0x000fe8000c101b04 */
[----:B------:R-:W-:Y:S01]  /*0740*/  STG.E.64 desc[UR4][R16.64], R14 ;  /* 0x0000000e10007986 */ /* 0x000fe2000c101b04 */
[----:B------:R-:W-:Y:S05]  /*0750*/  EXIT ;  /* 0x000000000000794d */ /* 0x000fea0003800000 */
.L_x_0:
[----:B------:R-:W-:-:S00]  /*0760*/  BRA `(.L_x_0) ;  /* 0xfffffffc00fc7947 */ /* 0x000fc0000383ffff */
[----:B------:R-:W-:-:S00]  /*0770*/  NOP ;  /* 0x0000000000007918 */ /* 0x000fc00000000000 */
        /* <DEDUP_REMOVED lines=8> */
.L_x_1:


//--------------------- .nv.global.init           --------------------------
	.section	.nv.global.init,"aw",@progbits
.nv.global.init:
	.type		_$_str,@object
	.size		_$_str,(_$_str_$_2 - _$_str)
_$_str:
        /*0000*/ 	.byte	0x5f, 0x5f, 0x43, 0x55, 0x44, 0x41, 0x5f, 0x46, 0x54, 0x5a, 0x00
	.type		_$_str_$_2,@object
	.size		_$_str_$_2,(.L_1 - _$_str_$_2)
_$_str_$_2:
        /*000b*/ 	.byte	0x5f, 0x5f, 0x43, 0x55, 0x44, 0x41, 0x5f, 0x50, 0x52, 0x45, 0x43, 0x5f, 0x53, 0x51, 0x52, 0x54
        /*001b*/ 	.byte	0x00
.L_1:


//--------------------- .nv.constant0.triton_poi_fused__native_batch_norm_legit_no_training__prelu_kernel_add_41 --------------------------
	.section	.nv.constant0.triton_poi_fused__native_batch_norm_legit_no_training__prelu_kernel_add_41,"a",@progbits
	.sectionflags	@""
	.align	4
.nv.constant0.triton_poi_fused__native_batch_norm_legit_no_training__prelu_kernel_add_41:
	.zero		668
